	.headerflags	@"EF_CUDA_TEXMODE_UNIFIED EF_CUDA_64BIT_ADDRESS EF_CUDA_ACCELERATORS EF_CUDA_SM90 EF_CUDA_VIRTUAL_SM(EF_CUDA_SM90)"
	.elftype	@"ET_EXEC"


//--------------------- .nv.info                  --------------------------
	.section	.nv.info,"",@"SHT_CUDA_INFO"
	.align	4


	//----- nvinfo : EIATTR_REGCOUNT
	.align		4
        /*0000*/ 	.byte	0x04, 0x2f
        /*0002*/ 	.short	(.L_3 - .L_2)
	.align		4
.L_2:
        /*0004*/ 	.word	index@(triton_poi_fused__native_batch_norm_legit_no_training_convolution_hardtanh_34)
        /*0008*/ 	.word	0x00000038


	//----- nvinfo : EIATTR_MIN_STACK_SIZE
	.align		4
.L_3:
        /*000c*/ 	.byte	0x04, 0x12
        /*000e*/ 	.short	(.L_5 - .L_4)
	.align		4
.L_4:
        /*0010*/ 	.word	index@(triton_poi_fused__native_batch_norm_legit_no_training_convolution_hardtanh_34)
        /*0014*/ 	.word	0x00000000


	//----- nvinfo : EIATTR_FRAME_SIZE
	.align		4
.L_5:
        /*0018*/ 	.byte	0x04, 0x11
        /*001a*/ 	.short	(.L_7 - .L_6)
	.align		4
.L_6:
        /*001c*/ 	.word	index@(triton_poi_fused__native_batch_norm_legit_no_training_convolution_hardtanh_34)
        /*0020*/ 	.word	0x00000000


	//----- nvinfo : EIATTR_MIN_STACK_SIZE
	.align		4
.L_7:
        /*0024*/ 	.byte	0x04, 0x12
        /*0026*/ 	.short	(.L_9 - .L_8)
	.align		4
.L_8:
        /*0028*/ 	.word	index@(triton_poi_fused__native_batch_norm_legit_no_training_convolution_hardtanh_34)
        /*002c*/ 	.word	0x00000000
.L_9:


//--------------------- .nv.info.triton_poi_fused__native_batch_norm_legit_no_training_convolution_hardtanh_34 --------------------------
	.section	.nv.info.triton_poi_fused__native_batch_norm_legit_no_training_convolution_hardtanh_34,"",@"SHT_CUDA_INFO"
	.sectionflags	@""
	.align	4


	//----- nvinfo : EIATTR_CUDA_API_VERSION
	.align		4
        /*0000*/ 	.byte	0x04, 0x37
        /*0002*/ 	.short	(.L_11 - .L_10)
.L_10:
        /*0004*/ 	.word	0x0000007c


	//----- nvinfo : EIATTR_KPARAM_INFO
	.align		4
.L_11:
        /*0008*/ 	.byte	0x04, 0x17
        /*000a*/ 	.short	(.L_13 - .L_12)
.L_12:
        /*000c*/ 	.word	0x00000000
        /*0010*/ 	.short	0x0007
        /*0012*/ 	.short	0x0038
        /*0014*/ 	.byte	0x00, 0xf0, 0x11, 0x00


	//----- nvinfo : EIATTR_KPARAM_INFO
	.align		4
.L_13:
        /*0018*/ 	.byte	0x04, 0x17
        /*001a*/ 	.short	(.L_15 - .L_14)
.L_14:
        /*001c*/ 	.word	0x00000000
        /*0020*/ 	.short	0x0006
        /*0022*/ 	.short	0x0030
        /*0024*/ 	.byte	0x00, 0xf4, 0x21, 0x00


	//----- nvinfo : EIATTR_KPARAM_INFO
	.align		4
.L_15:
        /*0028*/ 	.byte	0x04, 0x17
        /*002a*/ 	.short	(.L_17 - .L_16)
.L_16:
        /*002c*/ 	.word	0x00000000
        /*0030*/ 	.short	0x0005
        /*0032*/ 	.short	0x0028
        /*0034*/ 	.byte	0x00, 0xf4, 0x21, 0x00


	//----- nvinfo : EIATTR_KPARAM_INFO
	.align		4
.L_17:
        /*0038*/ 	.byte	0x04, 0x17
        /*003a*/ 	.short	(.L_19 - .L_18)
.L_18:
        /*003c*/ 	.word	0x00000000
        /*0040*/ 	.short	0x0004
        /*0042*/ 	.short	0x0020
        /*0044*/ 	.byte	0x00, 0xf4, 0x21, 0x00


	//----- nvinfo : EIATTR_KPARAM_INFO
	.align		4
.L_19:
        /*0048*/ 	.byte	0x04, 0x17
        /*004a*/ 	.short	(.L_21 - .L_20)
.L_20:
        /*004c*/ 	.word	0x00000000
        /*0050*/ 	.short	0x0003
        /*0052*/ 	.short	0x0018
        /*0054*/ 	.byte	0x00, 0xf4, 0x21, 0x00


	//----- nvinfo : EIATTR_KPARAM_INFO
	.align		4
.L_21:
        /*0058*/ 	.byte	0x04, 0x17
        /*005a*/ 	.short	(.L_23 - .L_22)
.L_22:
        /*005c*/ 	.word	0x00000000
        /*0060*/ 	.short	0x0002
        /*0062*/ 	.short	0x0010
        /*0064*/ 	.byte	0x00, 0xf4, 0x21, 0x00


	//----- nvinfo : EIATTR_KPARAM_INFO
	.align		4
.L_23:
        /*0068*/ 	.byte	0x04, 0x17
        /*006a*/ 	.short	(.L_25 - .L_24)
.L_24:
        /*006c*/ 	.word	0x00000000
        /*0070*/ 	.short	0x0001
        /*0072*/ 	.short	0x0008
        /*0074*/ 	.byte	0x00, 0xf4, 0x21, 0x00


	//----- nvinfo : EIATTR_KPARAM_INFO
	.align		4
.L_25:
        /*0078*/ 	.byte	0x04, 0x17
        /*007a*/ 	.short	(.L_27 - .L_26)
.L_26:
        /*007c*/ 	.word	0x00000000
        /*0080*/ 	.short	0x0000
        /*0082*/ 	.short	0x0000
        /*0084*/ 	.byte	0x00, 0xf4, 0x21, 0x00


	//----- nvinfo : EIATTR_SPARSE_MMA_MASK
	.align		4
.L_27:
        /*0088*/ 	.byte	0x03, 0x50
        /*008a*/ 	.short	0x0000


	//----- nvinfo : EIATTR_MAXREG_COUNT
	.align		4
        /*008c*/ 	.byte	0x03, 0x1b
        /*008e*/ 	.short	0x00ff


	//----- nvinfo : EIATTR_EXIT_INSTR_OFFSETS
	.align		4
        /*0090*/ 	.byte	0x04, 0x1c
        /*0092*/ 	.short	(.L_29 - .L_28)


	//   ....[0]....
.L_28:
        /*0094*/ 	.word	0x00001070


	//   ....[1]....
        /*0098*/ 	.word	0x00001090


	//----- nvinfo : EIATTR_REQNTID
	.align		4
.L_29:
        /*009c*/ 	.byte	0x04, 0x10
        /*009e*/ 	.short	(.L_31 - .L_30)
.L_30:
        /*00a0*/ 	.word	0x00000080
        /*00a4*/ 	.word	0x00000001
        /*00a8*/ 	.word	0x00000001


	//----- nvinfo : EIATTR_CBANK_PARAM_SIZE
	.align		4
.L_31:
        /*00ac*/ 	.byte	0x03, 0x19
        /*00ae*/ 	.short	0x003c


	//----- nvinfo : EIATTR_PARAM_CBANK
	.align		4
        /*00b0*/ 	.byte	0x04, 0x0a
        /*00b2*/ 	.short	(.L_33 - .L_32)
	.align		4
.L_32:
        /*00b4*/ 	.word	index@(.nv.constant0.triton_poi_fused__native_batch_norm_legit_no_training_convolution_hardtanh_34)
        /*00b8*/ 	.short	0x0210
        /*00ba*/ 	.short	0x003c


	//----- nvinfo : EIATTR_SW_WAR
	.align		4
.L_33:
        /*00bc*/ 	.byte	0x04, 0x36
        /*00be*/ 	.short	(.L_35 - .L_34)
.L_34:
        /*00c0*/ 	.word	0x00000008
.L_35:


//--------------------- .nv.callgraph             --------------------------
	.section	.nv.callgraph,"",@"SHT_CUDA_CALLGRAPH"
	.align	4
	.sectionentsize	8
	.align		4
        /*0000*/ 	.word	0x00000000
	.align		4
        /*0004*/ 	.word	0xffffffff
	.align		4
        /*0008*/ 	.word	0x00000000
	.align		4
        /*000c*/ 	.word	0xfffffffe
	.align		4
        /*0010*/ 	.word	0x00000000
	.align		4
        /*0014*/ 	.word	0xfffffffd
	.align		4
        /*0018*/ 	.word	0x00000000
	.align		4
        /*001c*/ 	.word	0xfffffffc


//--------------------- .nv.constant4             --------------------------
	.section	.nv.constant4,"a",@progbits
	.align	8
	.align		8
.nv.constant4:
        /*0000*/ 	.dword	_$_str
	.align		8
        /*0008*/ 	.dword	_$_str_$_2


//--------------------- .text.triton_poi_fused__native_batch_norm_legit_no_training_convolution_hardtanh_34 --------------------------
	.section	.text.triton_poi_fused__native_batch_norm_legit_no_training_convolution_hardtanh_34,"ax",@progbits
	.align	128
        .global         triton_poi_fused__native_batch_norm_legit_no_training_convolution_hardtanh_34
        .type           triton_poi_fused__native_batch_norm_legit_no_training_convolution_hardtanh_34,@function
        .size           triton_poi_fused__native_batch_norm_legit_no_training_convolution_hardtanh_34,(.L_x_1 - triton_poi_fused__native_batch_norm_legit_no_training_convolution_hardtanh_34)
        .other          triton_poi_fused__native_batch_norm_legit_no_training_convolution_hardtanh_34,@"STO_CUDA_ENTRY STV_DEFAULT"
triton_poi_fused__native_batch_norm_legit_no_training_convolution_hardtanh_34:
.text.triton_poi_fused__native_batch_norm_legit_no_training_convolution_hardtanh_34:
[----:B------:R-:W0:Y:S01]  /*0000*/  LDC R1, c[0x0][0x28] ;  /* 0x00000a00ff017b82 */ /* 0x000e220000000800 */
[----:B------:R-:W1:Y:S07]  /*0010*/  S2R R0, SR_TID.X ;  /* 0x0000000000007919 */ /* 0x000e6e0000002100 */
[----:B------:R-:W2:Y:S01]  /*0020*/  LDC.64 R8, c[0x0][0x228] ;  /* 0x00008a00ff087b82 */ /* 0x000ea20000000a00 */
[----:B------:R-:W-:Y:S01]  /*0030*/  IMAD.MOV.U32 R48, RZ, RZ, RZ ;  /* 0x000000ffff307224 */ /* 0x000fe200078e00ff */
[----:B------:R-:W-:Y:S01]  /*0040*/  HFMA2.MMA R4, -RZ, RZ, 0, 0 ;  /* 0x00000000ff047435 */ /* 0x000fe200000001ff */
[----:B------:R-:W3:Y:S01]  /*0050*/  S2R R49, SR_CTAID.X ;  /* 0x0000000000317919 */ /* 0x000ee20000002500 */
[----:B------:R-:W-:Y:S01]  /*0060*/  CS2R R20, SRZ ;  /* 0x0000000000147805 */ /* 0x000fe2000001ff00 */
[----:B------:R-:W-:Y:S01]  /*0070*/  ULDC.64 UR4, c[0x0][0x208] ;  /* 0x0000820000047ab9 */ /* 0x000fe20000000a00 */
[----:B------:R-:W-:-:S02]  /*0080*/  MOV R10, RZ ;  /* 0x000000ff000a7202 */ /* 0x000fc40000000f00 */
[----:B------:R-:W4:Y:S08]  /*0090*/  LDC.64 R24, c[0x0][0x218] ;  /* 0x00008600ff187b82 */ /* 0x000f300000000a00 */
[----:B------:R-:W5:Y:S08]  /*00a0*/  LDC.64 R28, c[0x0][0x230] ;  /* 0x00008c00ff1c7b82 */ /* 0x000f700000000a00 */
[----:B------:R-:W4:Y:S01]  /*00b0*/  LDC.64 R50, c[0x0][0x210] ;  /* 0x00008400ff327b82 */ /* 0x000f220000000a00 */
[----:B-1----:R-:W-:-:S04]  /*00c0*/  SHF.L.U32 R0, R0, 0x2, RZ ;  /* 0x0000000200007819 */ /* 0x002fc800000006ff */
[----:B------:R-:W-:-:S04]  /*00d0*/  LOP3.LUT R0, R0, 0x1fc, RZ, 0xc0, !PT ;  /* 0x000001fc00007812 */ /* 0x000fc800078ec0ff */
[----:B---3--:R-:W-:-:S04]  /*00e0*/  LEA R49, R49, R0, 0xa ;  /* 0x0000000031317211 */ /* 0x008fc800078e50ff */
[----:B------:R-:W-:Y:S01]  /*00f0*/  IADD3 R5, R49, 0x2, RZ ;  /* 0x0000000231057810 */ /* 0x000fe20007ffe0ff */
[C---:B------:R-:W-:Y:S01]  /*0100*/  IMAD.HI R0, R49.reuse, -0x6628dd25, R48 ;  /* 0x99d722db31007827 */ /* 0x040fe200078e0230 */
[----:B------:R-:W-:-:S04]  /*0110*/  ISETP.GE.AND P1, PT, R49, 0x1aa00, PT ;  /* 0x0001aa003100780c */ /* 0x000fc80003f26270 */
[----:B------:R-:W-:-:S04]  /*0120*/  SHF.R.U32.HI R3, RZ, 0x1f, R0 ;  /* 0x0000001fff037819 */ /* 0x000fc80000011600 */
[----:B------:R-:W-:Y:S01]  /*0130*/  LEA.HI.SX32 R3, R0, R3, 0x18 ;  /* 0x0000000300037211 */ /* 0x000fe200078fc2ff */
[----:B------:R-:W-:-:S04]  /*0140*/  IMAD.HI R0, R5, -0x6628dd25, R4 ;  /* 0x99d722db05007827 */ /* 0x000fc800078e0204 */
[----:B------:R-:W-:Y:S01]  /*0150*/  IMAD R31, R3, -0x1aa, R49 ;  /* 0xfffffe56031f7824 */ /* 0x000fe200078e0231 */
[----:B------:R-:W-:-:S03]  /*0160*/  SHF.R.U32.HI R7, RZ, 0x1f, R0 ;  /* 0x0000001fff077819 */ /* 0x000fc60000011600 */
[----:B--2---:R-:W-:Y:S01]  /*0170*/  IMAD.WIDE R2, R31, 0x4, R8 ;  /* 0x000000041f027825 */ /* 0x004fe200078e0208 */
[----:B------:R-:W-:-:S04]  /*0180*/  LEA.HI.SX32 R7, R0, R7, 0x18 ;  /* 0x0000000700077211 */ /* 0x000fc800078fc2ff */
[----:B------:R1:W2:Y:S01]  /*0190*/  @!P1 LDG.E.EL.64 R20, desc[UR4][R2.64] ;  /* 0x0000000402149981 */ /* 0x0002a2000c2e1b00 */
[----:B------:R-:W-:Y:S01]  /*01a0*/  IMAD R33, R7, -0x1aa, R5 ;  /* 0xfffffe5607217824 */ /* 0x000fe200078e0205 */
[----:B------:R-:W-:-:S03]  /*01b0*/  CS2R R6, SRZ ;  /* 0x0000000000067805 */ /* 0x000fc6000001ff00 */
[----:B------:R-:W-:-:S05]  /*01c0*/  IMAD.WIDE R4, R33, 0x4, R8 ;  /* 0x0000000421047825 */ /* 0x000fca00078e0208 */
[----:B------:R3:W2:Y:S01]  /*01d0*/  @!P1 LDG.E.EL.64 R6, desc[UR4][R4.64] ;  /* 0x0000000404069981 */ /* 0x0006a2000c2e1b00 */
[----:B------:R-:W-:-:S04]  /*01e0*/  VIADD R11, R49, 0x200 ;  /* 0x00000200310b7836 */ /* 0x000fc80000000000 */
[C---:B------:R-:W-:Y:S01]  /*01f0*/  IMAD.HI R0, R11.reuse, -0x6628dd25, R10 ;  /* 0x99d722db0b007827 */ /* 0x040fe200078e020a */
[----:B------:R-:W-:-:S04]  /*0200*/  ISETP.GE.AND P0, PT, R11, 0x1aa00, PT ;  /* 0x0001aa000b00780c */ /* 0x000fc80003f06270 */
[----:B-1----:R-:W-:Y:S01]  /*0210*/  SHF.R.U32.HI R3, RZ, 0x1f, R0 ;  /* 0x0000001fff037819 */ /* 0x002fe20000011600 */
[----:B---3--:R-:W-:Y:S01]  /*0220*/  IMAD.MOV.U32 R4, RZ, RZ, RZ ;  /* 0x000000ffff047224 */ /* 0x008fe200078e00ff */
[----:B------:R-:W-:Y:S02]  /*0230*/  IADD3 R5, R49, 0x202, RZ ;  /* 0x0000020231057810 */ /* 0x000fe40007ffe0ff */
[----:B------:R-:W-:-:S03]  /*0240*/  LEA.HI.SX32 R3, R0, R3, 0x18 ;  /* 0x0000000300037211 */ /* 0x000fc600078fc2ff */
[----:B------:R-:W-:-:S04]  /*0250*/  IMAD.HI R0, R5, -0x6628dd25, R4 ;  /* 0x99d722db05007827 */ /* 0x000fc800078e0204 */
[----:B------:R-:W-:Y:S01]  /*0260*/  IMAD R53, R3, -0x1aa, R11 ;  /* 0xfffffe5603357824 */ /* 0x000fe200078e020b */
[----:B------:R-:W-:Y:S02]  /*0270*/  SHF.R.U32.HI R13, RZ, 0x1f, R0 ;  /* 0x0000001fff0d7819 */ /* 0x000fe40000011600 */
[----:B------:R-:W-:Y:S01]  /*0280*/  CS2R R2, SRZ ;  /* 0x0000000000027805 */ /* 0x000fe2000001ff00 */
[----:B------:R-:W-:Y:S01]  /*0290*/  IMAD.WIDE R10, R53, 0x4, R8 ;  /* 0x00000004350a7825 */ /* 0x000fe200078e0208 */
[----:B------:R-:W-:-:S04]  /*02a0*/  LEA.HI.SX32 R13, R0, R13, 0x18 ;  /* 0x0000000d000d7211 */ /* 0x000fc800078fc2ff */
[----:B------:R-:W3:Y:S01]  /*02b0*/  @!P0 LDG.E.EL.64 R2, desc[UR4][R10.64] ;  /* 0x000000040a028981 */ /* 0x000ee2000c2e1b00 */
[----:B------:R-:W-:Y:S01]  /*02c0*/  IMAD R35, R13, -0x1aa, R5 ;  /* 0xfffffe560d237824 */ /* 0x000fe200078e0205 */
[----:B------:R-:W-:-:S03]  /*02d0*/  HFMA2.MMA R5, -RZ, RZ, 0, 0 ;  /* 0x00000000ff057435 */ /* 0x000fc600000001ff */
[----:B------:R-:W-:-:S07]  /*02e0*/  IMAD.WIDE R12, R35, 0x4, R8 ;  /* 0x00000004230c7825 */ /* 0x000fce00078e0208 */
[----:B------:R1:W3:Y:S01]  /*02f0*/  @!P0 LDG.E.EL.64 R4, desc[UR4][R12.64] ;  /* 0x000000040c048981 */ /* 0x0002e2000c2e1b00 */
[----:B------:R-:W-:Y:S01]  /*0300*/  CS2R R40, SRZ ;  /* 0x0000000000287805 */ /* 0x000fe2000001ff00 */
[----:B----4-:R-:W-:Y:S01]  /*0310*/  IMAD.WIDE R8, R35, 0x4, R24 ;  /* 0x0000000423087825 */ /* 0x010fe200078e0218 */
[----:B------:R-:W-:Y:S02]  /*0320*/  CS2R R44, SRZ ;  /* 0x00000000002c7805 */ /* 0x000fe4000001ff00 */
[----:B------:R-:W-:Y:S02]  /*0330*/  CS2R R46, SRZ ;  /* 0x00000000002e7805 */ /* 0x000fe4000001ff00 */
[----:B------:R-:W-:Y:S02]  /*0340*/  CS2R R42, SRZ ;  /* 0x00000000002a7805 */ /* 0x000fe4000001ff00 */
[----:B------:R-:W-:Y:S02]  /*0350*/  CS2R R38, SRZ ;  /* 0x0000000000267805 */ /* 0x000fe4000001ff00 */
[----:B------:R-:W-:Y:S01]  /*0360*/  CS2R R36, SRZ ;  /* 0x0000000000247805 */ /* 0x000fe2000001ff00 */
[----:B0-----:R-:W-:Y:S01]  /*0370*/  IMAD.WIDE R50, R49, 0x4, R50 ;  /* 0x0000000431327825 */ /* 0x001fe200078e0232 */
[----:B------:R-:W-:Y:S01]  /*0380*/  CS2R R16, SRZ ;  /* 0x0000000000107805 */ /* 0x000fe2000001ff00 */
[----:B-1----:R-:W0:Y:S01]  /*0390*/  LDC.64 R12, c[0x0][0x220] ;  /* 0x00008800ff0c7b82 */ /* 0x002e220000000a00 */
[----:B------:R-:W-:Y:S01]  /*03a0*/  CS2R R18, SRZ ;  /* 0x0000000000127805 */ /* 0x000fe2000001ff00 */
[----:B------:R-:W-:-:S04]  /*03b0*/  IMAD.WIDE R14, R31, 0x4, R24 ;  /* 0x000000041f0e7825 */ /* 0x000fc800078e0218 */
[--C-:B------:R-:W-:Y:S01]  /*03c0*/  IMAD.WIDE R22, R33, 0x4, R24.reuse ;  /* 0x0000000421167825 */ /* 0x100fe200078e0218 */
[----:B------:R-:W-:Y:S01]  /*03d0*/  CS2R R10, SRZ ;  /* 0x00000000000a7805 */ /* 0x000fe2000001ff00 */
[----:B------:R1:W4:Y:S02]  /*03e0*/  @!P0 LDG.E.EL.64 R46, desc[UR4][R8.64] ;  /* 0x00000004082e8981 */ /* 0x000324000c2e1b00 */
[----:B------:R-:W-:Y:S02]  /*03f0*/  IMAD.WIDE R24, R53, 0x4, R24 ;  /* 0x0000000435187825 */ /* 0x000fe400078e0218 */
[----:B------:R0:W4:Y:S04]  /*0400*/  @!P1 LDG.E.EL.64 R40, desc[UR4][R22.64] ;  /* 0x0000000416289981 */ /* 0x000128000c2e1b00 */
[----:B------:R0:W4:Y:S01]  /*0410*/  @!P0 LDG.E.EL.64 R44, desc[UR4][R24.64] ;  /* 0x00000004182c8981 */ /* 0x000122000c2e1b00 */
[----:B-1----:R-:W-:-:S03]  /*0420*/  CS2R R8, SRZ ;  /* 0x0000000000087805 */ /* 0x002fc6000001ff00 */
[----:B------:R-:W4:Y:S01]  /*0430*/  @!P1 LDG.E.EL.64 R38, desc[UR4][R14.64] ;  /* 0x000000040e269981 */ /* 0x000f22000c2e1b00 */
[----:B0-----:R-:W-:-:S03]  /*0440*/  IMAD.WIDE R22, R33, 0x4, R12 ;  /* 0x0000000421167825 */ /* 0x001fc600078e020c */
[----:B------:R-:W4:Y:S01]  /*0450*/  @!P0 LDG.E.128 R16, desc[UR4][R50.64+0x800] ;  /* 0x0008000432108981 */ /* 0x000f22000c1e1d00 */
[----:B------:R-:W-:-:S03]  /*0460*/  IMAD.WIDE R26, R31, 0x4, R12 ;  /* 0x000000041f1a7825 */ /* 0x000fc600078e020c */
[----:B------:R0:W4:Y:S01]  /*0470*/  @!P1 LDG.E.EL.64 R10, desc[UR4][R22.64] ;  /* 0x00000004160a9981 */ /* 0x000122000c2e1b00 */
[----:B------:R-:W-:-:S03]  /*0480*/  IMAD.WIDE R24, R53, 0x4, R12 ;  /* 0x0000000435187825 */ /* 0x000fc600078e020c */
[----:B------:R5:W4:Y:S01]  /*0490*/  @!P1 LDG.E.EL.64 R8, desc[UR4][R26.64] ;  /* 0x000000041a089981 */ /* 0x000b22000c2e1b00 */
[----:B------:R-:W-:-:S03]  /*04a0*/  IMAD.WIDE R12, R35, 0x4, R12 ;  /* 0x00000004230c7825 */ /* 0x000fc600078e020c */
[----:B------:R1:W4:Y:S01]  /*04b0*/  @!P0 LDG.E.EL.64 R36, desc[UR4][R24.64] ;  /* 0x0000000418248981 */ /* 0x000322000c2e1b00 */
[----:B0-----:R-:W0:Y:S03]  /*04c0*/  LDC.64 R22, c[0x0][0x238] ;  /* 0x00008e00ff167b82 */ /* 0x001e260000000a00 */
[----:B------:R1:W4:Y:S01]  /*04d0*/  @!P0 LDG.E.EL.64 R42, desc[UR4][R12.64] ;  /* 0x000000040c2a8981 */ /* 0x000322000c2e1b00 */
[----:B------:R-:W-:Y:S01]  /*04e0*/  CS2R R14, SRZ ;  /* 0x00000000000e7805 */ /* 0x000fe2000001ff00 */
[----:B-----5:R-:W-:-:S04]  /*04f0*/  IMAD.WIDE R26, R33, 0x4, R28 ;  /* 0x00000004211a7825 */ /* 0x020fc800078e021c */
[----:B-1----:R-:W-:Y:S01]  /*0500*/  IMAD.WIDE R24, R31, 0x4, R28 ;  /* 0x000000041f187825 */ /* 0x002fe200078e021c */
[----:B------:R1:W5:Y:S01]  /*0510*/  @!P1 LDG.E.EL.64 R14, desc[UR4][R26.64] ;  /* 0x000000041a0e9981 */ /* 0x000362000c2e1b00 */
[----:B------:R-:W-:-:S06]  /*0520*/  CS2R R12, SRZ ;  /* 0x00000000000c7805 */ /* 0x000fcc000001ff00 */
[----:B------:R1:W4:Y:S02]  /*0530*/  @!P1 LDG.E.EL.64 R12, desc[UR4][R24.64] ;  /* 0x00000004180c9981 */ /* 0x000324000c2e1b00 */
[----:B-1----:R-:W-:Y:S01]  /*0540*/  IMAD.WIDE R26, R53, 0x4, R28 ;  /* 0x00000004351a7825 */ /* 0x002fe200078e021c */
[----:B------:R-:W-:-:S03]  /*0550*/  CS2R R24, SRZ ;  /* 0x0000000000187805 */ /* 0x000fc6000001ff00 */
[----:B------:R-:W-:-:S03]  /*0560*/  IMAD.WIDE R28, R35, 0x4, R28 ;  /* 0x00000004231c7825 */ /* 0x000fc600078e021c */
[----:B------:R1:W4:Y:S01]  /*0570*/  @!P0 LDG.E.EL.64 R24, desc[UR4][R26.64] ;  /* 0x000000041a188981 */ /* 0x000322000c2e1b00 */
[----:B0-----:R-:W-:Y:S01]  /*0580*/  IMAD.WIDE R30, R31, 0x4, R22 ;  /* 0x000000041f1e7825 */ /* 0x001fe200078e0216 */
[----:B-1----:R-:W-:-:S06]  /*0590*/  CS2R R26, SRZ ;  /* 0x00000000001a7805 */ /* 0x002fcc000001ff00 */
[----:B------:R0:W5:Y:S01]  /*05a0*/  @!P0 LDG.E.EL.64 R26, desc[UR4][R28.64] ;  /* 0x000000041c1a8981 */ /* 0x000162000c2e1b00 */
[----:B------:R-:W-:Y:S01]  /*05b0*/  IMAD.WIDE R32, R33, 0x4, R22 ;  /* 0x0000000421207825 */ /* 0x000fe200078e0216 */
[----:B0-----:R-:W-:-:S06]  /*05c0*/  CS2R R28, SRZ ;  /* 0x00000000001c7805 */ /* 0x001fcc000001ff00 */
[----:B------:R0:W5:Y:S01]  /*05d0*/  @!P1 LDG.E.EL.64 R28, desc[UR4][R30.64] ;  /* 0x000000041e1c9981 */ /* 0x000162000c2e1b00 */
[----:B------:R-:W-:Y:S01]  /*05e0*/  IMAD.WIDE R52, R53, 0x4, R22 ;  /* 0x0000000435347825 */ /* 0x000fe200078e0216 */
[----:B0-----:R-:W-:-:S06]  /*05f0*/  CS2R R30, SRZ ;  /* 0x00000000001e7805 */ /* 0x001fcc000001ff00 */
[----:B------:R0:W5:Y:S02]  /*0600*/  @!P1 LDG.E.EL.64 R30, desc[UR4][R32.64] ;  /* 0x00000004201e9981 */ /* 0x000164000c2e1b00 */
[----:B0-----:R-:W-:-:S06]  /*0610*/  CS2R R32, SRZ ;  /* 0x0000000000207805 */ /* 0x001fcc000001ff00 */
[----:B------:R0:W5:Y:S02]  /*0620*/  @!P0 LDG.E.EL.64 R32, desc[UR4][R52.64] ;  /* 0x0000000434208981 */ /* 0x000164000c2e1b00 */
[----:B0-----:R-:W-:Y:S01]  /*0630*/  IMAD.WIDE R52, R35, 0x4, R22 ;  /* 0x0000000423347825 */ /* 0x001fe200078e0216 */
[----:B------:R-:W-:-:S06]  /*0640*/  CS2R R34, SRZ ;  /* 0x0000000000227805 */ /* 0x000fcc000001ff00 */
[----:B------:R0:W5:Y:S01]  /*0650*/  @!P0 LDG.E.EL.64 R34, desc[UR4][R52.64] ;  /* 0x0000000434228981 */ /* 0x000162000c2e1b00 */
[----:B--2---:R-:W-:Y:S01]  /*0660*/  FADD R20, R20, 9.9999997473787516356e-06 ;  /* 0x3727c5ac14147421 */ /* 0x004fe20000000000 */
[----:B------:R-:W-:-:S03]  /*0670*/  FADD R48, R21, 9.9999997473787516356e-06 ;  /* 0x3727c5ac15307421 */ /* 0x000fc60000000000 */
[----:B------:R-:W1:Y:S01]  /*0680*/  MUFU.SQRT R0, R20 ;  /* 0x0000001400007308 */ /* 0x000e620000002000 */
[----:B------:R-:W-:-:S07]  /*0690*/  FADD R21, R6, 9.9999997473787516356e-06 ;  /* 0x3727c5ac06157421 */ /* 0x000fce0000000000 */
[----:B------:R-:W2:Y:S08]  /*06a0*/  MUFU.SQRT R22, R48 ;  /* 0x0000003000167308 */ /* 0x000eb00000002000 */
[----:B------:R-:W0:Y:S01]  /*06b0*/  MUFU.SQRT R21, R21 ;  /* 0x0000001500157308 */ /* 0x000e220000002000 */
[----:B-1----:R-:W-:Y:S02]  /*06c0*/  FSETP.GT.AND P3, PT, R0, 8.50705917302346158658e+37, PT ;  /* 0x7e8000000000780b */ /* 0x002fe40003f64000 */
[----:B------:R-:W-:-:S02]  /*06d0*/  MOV R6, 0x3e800000 ;  /* 0x3e80000000067802 */ /* 0x000fc40000000f00 */
[C---:B--2---:R-:W-:Y:S02]  /*06e0*/  FSETP.GT.AND P5, PT, R22.reuse, 8.50705917302346158658e+37, PT ;  /* 0x7e8000001600780b */ /* 0x044fe40003fa4000 */
[----:B------:R-:W-:Y:S02]  /*06f0*/  FSETP.GEU.AND P2, PT, R22, 1.175494350822287508e-38, PT ;  /* 0x008000001600780b */ /* 0x000fe40003f4e000 */
[----:B------:R-:W-:Y:S02]  /*0700*/  FSETP.GEU.AND P6, PT, R0, 1.175494350822287508e-38, PT ;  /* 0x008000000000780b */ /* 0x000fe40003fce000 */
[----:B0-----:R-:W-:-:S03]  /*0710*/  FSETP.GT.AND P4, PT, R21, 8.50705917302346158658e+37, PT ;  /* 0x7e8000001500780b */ /* 0x001fc60003f84000 */
[----:B------:R-:W-:Y:S01]  /*0720*/  @P3 FMUL R0, R0, 0.25 ;  /* 0x3e80000000003820 */ /* 0x000fe20000400000 */
[----:B------:R-:W-:Y:S02]  /*0730*/  FSEL R23, R6, 1, P3 ;  /* 0x3f80000006177808 */ /* 0x000fe40001800000 */
[----:B------:R-:W-:Y:S01]  /*0740*/  FSETP.GEU.AND P3, PT, R21, 1.175494350822287508e-38, PT ;  /* 0x008000001500780b */ /* 0x000fe20003f6e000 */
[----:B------:R-:W-:Y:S01]  /*0750*/  @P5 FMUL R22, R22, 0.25 ;  /* 0x3e80000016165820 */ /* 0x000fe20000400000 */
[----:B------:R-:W-:-:S03]  /*0760*/  FADD R7, R7, 9.9999997473787516356e-06 ;  /* 0x3727c5ac07077421 */ /* 0x000fc60000000000 */
[----:B------:R-:W-:Y:S02]  /*0770*/  @!P2 FMUL R22, R22, 16777216 ;  /* 0x4b8000001616a820 */ /* 0x000fe40000400000 */
[----:B------:R-:W-:-:S06]  /*0780*/  @P4 FMUL R21, R21, 0.25 ;  /* 0x3e80000015154820 */ /* 0x000fcc0000400000 */
[----:B------:R-:W-:Y:S01]  /*0790*/  @!P3 FMUL R21, R21, 16777216 ;  /* 0x4b8000001515b820 */ /* 0x000fe20000400000 */
[----:B------:R-:W0:Y:S01]  /*07a0*/  MUFU.RCP R22, R22 ;  /* 0x0000001600167308 */ /* 0x000e220000001000 */
[----:B------:R-:W-:Y:S01]  /*07b0*/  FSEL R53, R6, 1, P5 ;  /* 0x3f80000006357808 */ /* 0x000fe20002800000 */
[----:B---3--:R-:W-:-:S06]  /*07c0*/  FADD R20, R2, 9.9999997473787516356e-06 ;  /* 0x3727c5ac02147421 */ /* 0x008fcc0000000000 */
[----:B------:R-:W1:Y:S01]  /*07d0*/  MUFU.SQRT R7, R7 ;  /* 0x0000000700077308 */ /* 0x000e620000002000 */
[----:B------:R-:W-:-:S07]  /*07e0*/  FSEL R48, R6, 1, P4 ;  /* 0x3f80000006307808 */ /* 0x000fce0002000000 */
[----:B------:R-:W2:Y:S01]  /*07f0*/  MUFU.RCP R21, R21 ;  /* 0x0000001500157308 */ /* 0x000ea20000001000 */
[----:B------:R-:W-:Y:S01]  /*0800*/  @!P2 FMUL R53, R53, 16777216 ;  /* 0x4b8000003535a820 */ /* 0x000fe20000400000 */
[----:B------:R-:W-:Y:S01]  /*0810*/  @!P6 FMUL R0, R0, 16777216 ;  /* 0x4b8000000000e820 */ /* 0x000fe20000400000 */
[----:B------:R-:W-:Y:S02]  /*0820*/  @!P3 FMUL R48, R48, 16777216 ;  /* 0x4b8000003030b820 */ /* 0x000fe40000400000 */
[----:B0-----:R-:W-:-:S03]  /*0830*/  FMUL R2, R22, R53 ;  /* 0x0000003516027220 */ /* 0x001fc60000400000 */
[----:B------:R-:W0:Y:S01]  /*0840*/  MUFU.SQRT R20, R20 ;  /* 0x0000001400147308 */ /* 0x000e220000002000 */
[----:B------:R-:W-:Y:S01]  /*0850*/  FADD R22, R3, 9.9999997473787516356e-06 ;  /* 0x3727c5ac03167421 */ /* 0x000fe20000000000 */
[----:B------:R-:W-:Y:S01]  /*0860*/  @!P6 FMUL R23, R23, 16777216 ;  /* 0x4b8000001717e820 */ /* 0x000fe20000400000 */
[----:B-1----:R-:W-:Y:S01]  /*0870*/  FSETP.GT.AND P6, PT, R7, 8.50705917302346158658e+37, PT ;  /* 0x7e8000000700780b */ /* 0x002fe20003fc4000 */
[----:B--2---:R-:W-:-:S04]  /*0880*/  FMUL R3, R21, R48 ;  /* 0x0000003015037220 */ /* 0x004fc80000400000 */
[----:B------:R-:W1:Y:S01]  /*0890*/  MUFU.RCP R0, R0 ;  /* 0x0000000000007308 */ /* 0x000e620000001000 */
[----:B------:R-:W-:Y:S01]  /*08a0*/  FADD R48, R4, 9.9999997473787516356e-06 ;  /* 0x3727c5ac04307421 */ /* 0x000fe20000000000 */
[----:B------:R-:W-:-:S06]  /*08b0*/  FSETP.GEU.AND P5, PT, R7, 1.175494350822287508e-38, PT ;  /* 0x008000000700780b */ /* 0x000fcc0003fae000 */
[----:B------:R-:W2:Y:S01]  /*08c0*/  MUFU.SQRT R22, R22 ;  /* 0x0000001600167308 */ /* 0x000ea20000002000 */
[----:B0-----:R-:W-:-:S07]  /*08d0*/  FSETP.GT.AND P3, PT, R20, 8.50705917302346158658e+37, PT ;  /* 0x7e8000001400780b */ /* 0x001fce0003f64000 */
[----:B------:R-:W0:Y:S01]  /*08e0*/  MUFU.SQRT R21, R48 ;  /* 0x0000003000157308 */ /* 0x000e220000002000 */
[----:B------:R-:W-:Y:S01]  /*08f0*/  @P6 FMUL R7, R7, 0.25 ;  /* 0x3e80000007076820 */ /* 0x000fe20000400000 */
[----:B------:R-:W-:Y:S01]  /*0900*/  FSEL R4, R6, 1, P6 ;  /* 0x3f80000006047808 */ /* 0x000fe20003000000 */
[----:B-1----:R-:W-:Y:S01]  /*0910*/  FMUL R0, R0, R23 ;  /* 0x0000001700007220 */ /* 0x002fe20000400000 */
[----:B------:R-:W-:Y:S01]  /*0920*/  FSETP.GEU.AND P6, PT, R20, 1.175494350822287508e-38, PT ;  /* 0x008000001400780b */ /* 0x000fe20003fce000 */
[----:B------:R-:W-:Y:S01]  /*0930*/  FADD R23, R5, 9.9999997473787516356e-06 ;  /* 0x3727c5ac05177421 */ /* 0x000fe20000000000 */
[----:B------:R-:W-:Y:S01]  /*0940*/  @!P5 FMUL R7, R7, 16777216 ;  /* 0x4b8000000707d820 */ /* 0x000fe20000400000 */
[----:B------:R-:W-:Y:S01]  /*0950*/  @!P5 FMUL R4, R4, 16777216 ;  /* 0x4b8000000404d820 */ /* 0x000fe20000400000 */
[----:B--2---:R-:W-:Y:S01]  /*0960*/  FSETP.GT.AND P5, PT, R22, 8.50705917302346158658e+37, PT ;  /* 0x7e8000001600780b */ /* 0x004fe20003fa4000 */
[----:B------:R-:W-:Y:S01]  /*0970*/  @P3 FMUL R20, R20, 0.25 ;  /* 0x3e80000014143820 */ /* 0x000fe20000400000 */
[----:B------:R-:W-:Y:S01]  /*0980*/  FSETP.GEU.AND P2, PT, R22, 1.175494350822287508e-38, PT ;  /* 0x008000001600780b */ /* 0x000fe20003f4e000 */
[----:B------:R-:W1:Y:S01]  /*0990*/  MUFU.SQRT R23, R23 ;  /* 0x0000001700177308 */ /* 0x000e620000002000 */
[----:B------:R-:W-:-:S02]  /*09a0*/  FSEL R5, R6, 1, P3 ;  /* 0x3f80000006057808 */ /* 0x000fc40001800000 */
[C---:B0-----:R-:W-:Y:S02]  /*09b0*/  FSETP.GT.AND P4, PT, R21.reuse, 8.50705917302346158658e+37, PT ;  /* 0x7e8000001500780b */ /* 0x041fe40003f84000 */
[----:B------:R-:W-:-:S03]  /*09c0*/  FSETP.GEU.AND P3, PT, R21, 1.175494350822287508e-38, PT ;  /* 0x008000001500780b */ /* 0x000fc60003f6e000 */
[----:B------:R-:W0:Y:S01]  /*09d0*/  MUFU.RCP R7, R7 ;  /* 0x0000000700077308 */ /* 0x000e220000001000 */
[----:B------:R-:W-:Y:S01]  /*09e0*/  @!P6 FMUL R20, R20, 16777216 ;  /* 0x4b8000001414e820 */ /* 0x000fe20000400000 */
[----:B------:R-:W-:Y:S01]  /*09f0*/  @P5 FMUL R22, R22, 0.25 ;  /* 0x3e80000016165820 */ /* 0x000fe20000400000 */
[----:B------:R-:W-:-:S05]  /*0a00*/  @!P6 FMUL R5, R5, 16777216 ;  /* 0x4b8000000505e820 */ /* 0x000fca0000400000 */
[----:B------:R-:W2:Y:S01]  /*0a10*/  MUFU.RCP R20, R20 ;  /* 0x0000001400147308 */ /* 0x000ea20000001000 */
[----:B------:R-:W-:Y:S01]  /*0a20*/  @P4 FMUL R21, R21, 0.25 ;  /* 0x3e80000015154820 */ /* 0x000fe20000400000 */
[----:B------:R-:W-:Y:S01]  /*0a30*/  @!P2 FMUL R22, R22, 16777216 ;  /* 0x4b8000001616a820 */ /* 0x000fe20000400000 */
[----:B-1----:R-:W-:Y:S02]  /*0a40*/  FSETP.GT.AND P6, PT, R23, 8.50705917302346158658e+37, PT ;  /* 0x7e8000001700780b */ /* 0x002fe40003fc4000 */
[----:B------:R-:W-:Y:S01]  /*0a50*/  @!P3 FMUL R21, R21, 16777216 ;  /* 0x4b8000001515b820 */ /* 0x000fe20000400000 */
[----:B0-----:R-:W-:Y:S01]  /*0a60*/  FMUL R4, R7, R4 ;  /* 0x0000000407047220 */ /* 0x001fe20000400000 */
[----:B------:R-:W-:Y:S01]  /*0a70*/  FSEL R7, R6, 1, P5 ;  /* 0x3f80000006077808 */ /* 0x000fe20002800000 */
[----:B------:R-:W0:Y:S01]  /*0a80*/  MUFU.RCP R22, R22 ;  /* 0x0000001600167308 */ /* 0x000e220000001000 */
[----:B------:R-:W-:-:S07]  /*0a90*/  FSETP.GEU.AND P5, PT, R23, 1.175494350822287508e-38, PT ;  /* 0x008000001700780b */ /* 0x000fce0003fae000 */
[----:B------:R-:W1:Y:S01]  /*0aa0*/  MUFU.RCP R21, R21 ;  /* 0x0000001500157308 */ /* 0x000e620000001000 */
[----:B--2---:R-:W-:Y:S01]  /*0ab0*/  FMUL R5, R20, R5 ;  /* 0x0000000514057220 */ /* 0x004fe20000400000 */
[C---:B------:R-:W-:Y:S01]  /*0ac0*/  FSEL R20, R6.reuse, 1, P4 ;  /* 0x3f80000006147808 */ /* 0x040fe20002000000 */
[----:B------:R-:W-:Y:S01]  /*0ad0*/  @P6 FMUL R23, R23, 0.25 ;  /* 0x3e80000017176820 */ /* 0x000fe20000400000 */
[----:B------:R-:W-:Y:S01]  /*0ae0*/  @!P2 FMUL R7, R7, 16777216 ;  /* 0x4b8000000707a820 */ /* 0x000fe20000400000 */
[----:B------:R-:W-:Y:S02]  /*0af0*/  FSEL R53, R6, 1, P6 ;  /* 0x3f80000006357808 */ /* 0x000fe40003000000 */
[----:B------:R-:W-:Y:S01]  /*0b00*/  @!P5 FMUL R23, R23, 16777216 ;  /* 0x4b8000001717d820 */ /* 0x000fe20000400000 */
[----:B------:R-:W-:Y:S01]  /*0b10*/  @!P3 FMUL R20, R20, 16777216 ;  /* 0x4b8000001414b820 */ /* 0x000fe20000400000 */
[----:B0-----:R-:W-:Y:S02]  /*0b20*/  FMUL R6, R22, R7 ;  /* 0x0000000716067220 */ /* 0x001fe40000400000 */
[----:B------:R0:W2:Y:S01]  /*0b30*/  MUFU.RCP R48, R23 ;  /* 0x0000001700307308 */ /* 0x0000a20000001000 */
[----:B-1----:R-:W-:Y:S01]  /*0b40*/  FMUL R7, R21, R20 ;  /* 0x0000001415077220 */ /* 0x002fe20000400000 */
[----:B------:R-:W-:-:S02]  /*0b50*/  CS2R R20, SRZ ;  /* 0x0000000000147805 */ /* 0x000fc4000001ff00 */
[----:B0-----:R-:W-:-:S06]  /*0b60*/  CS2R R22, SRZ ;  /* 0x0000000000167805 */ /* 0x001fcc000001ff00 */
[----:B------:R-:W3:Y:S01]  /*0b70*/  @!P1 LDG.E.128 R20, desc[UR4][R50.64] ;  /* 0x0000000432149981 */ /* 0x000ee2000c1e1d00 */
[----:B----4-:R-:W-:Y:S01]  /*0b80*/  FADD R16, R44, R16 ;  /* 0x000000102c107221 */ /* 0x010fe20000000000 */
[----:B------:R-:W-:-:S03]  /*0b90*/  FADD R18, R46, R18 ;  /* 0x000000122e127221 */ /* 0x000fc60000000000 */
[----:B------:R-:W-:Y:S01]  /*0ba0*/  FADD R36, R16, -R36 ;  /* 0x8000002410247221 */ /* 0x000fe20000000000 */
[----:B------:R-:W-:Y:S01]  /*0bb0*/  FADD R42, R18, -R42 ;  /* 0x8000002a122a7221 */ /* 0x000fe20000000000 */
[----:B------:R-:W-:Y:S01]  /*0bc0*/  @!P5 FMUL R53, R53, 16777216 ;  /* 0x4b8000003535d820 */ /* 0x000fe20000400000 */
[----:B------:R-:W-:Y:S01]  /*0bd0*/  FADD R19, R47, R19 ;  /* 0x000000132f137221 */ /* 0x000fe20000000000 */
[----:B------:R-:W-:Y:S02]  /*0be0*/  FADD R17, R45, R17 ;  /* 0x000000112d117221 */ /* 0x000fe40000000000 */
[----:B--2---:R-:W-:Y:S01]  /*0bf0*/  FMUL R48, R48, R53 ;  /* 0x0000003530307220 */ /* 0x004fe20000400000 */
[----:B------:R-:W-:Y:S01]  /*0c00*/  FADD R43, R19, -R43 ;  /* 0x8000002b132b7221 */ /* 0x000fe20000000000 */
[----:B------:R-:W-:-:S03]  /*0c10*/  FADD R37, R17, -R37 ;  /* 0x8000002511257221 */ /* 0x000fc60000000000 */
[----:B------:R-:W-:Y:S01]  /*0c20*/  FMUL R48, R48, R43 ;  /* 0x0000002b30307220 */ /* 0x000fe20000400000 */
[----:B------:R-:W-:-:S04]  /*0c30*/  FMUL R6, R6, R37 ;  /* 0x0000002506067220 */ /* 0x000fc80000400000 */
[----:B-----5:R-:W-:Y:S01]  /*0c40*/  FFMA R25, R6, R25, R33 ;  /* 0x0000001906197223 */ /* 0x020fe20000000021 */
[----:B------:R-:W-:-:S05]  /*0c50*/  FFMA R27, R48, R27, R35 ;  /* 0x0000001b301b7223 */ /* 0x000fca0000000023 */
[----:B------:R-:W-:-:S04]  /*0c60*/  FSETP.GTU.AND P4, PT, R27, RZ, PT ;  /* 0x000000ff1b00720b */ /* 0x000fc80003f8c000 */
[----:B------:R-:W-:Y:S01]  /*0c70*/  FSEL R27, R27, RZ, P4 ;  /* 0x000000ff1b1b7208 */ /* 0x000fe20002000000 */
[----:B------:R0:W-:Y:S01]  /*0c80*/  @!P0 STG.E.128 desc[UR4][R50.64+0x800], R16 ;  /* 0x0008001032008986 */ /* 0x0001e2000c101d04 */
[----:B---3--:R-:W-:-:S04]  /*0c90*/  FADD R23, R41, R23 ;  /* 0x0000001729177221 */ /* 0x008fc80000000000 */
[----:B------:R-:W-:Y:S01]  /*0ca0*/  FADD R11, R23, -R11 ;  /* 0x8000000b170b7221 */ /* 0x000fe20000000000 */
[----:B------:R-:W-:Y:S01]  /*0cb0*/  FADD R20, R38, R20 ;  /* 0x0000001426147221 */ /* 0x000fe20000000000 */
[----:B------:R-:W-:Y:S02]  /*0cc0*/  FADD R21, R39, R21 ;  /* 0x0000001527157221 */ /* 0x000fe40000000000 */
[----:B------:R-:W-:Y:S01]  /*0cd0*/  FMUL R4, R4, R11 ;  /* 0x0000000b04047220 */ /* 0x000fe20000400000 */
[----:B------:R-:W-:Y:S01]  /*0ce0*/  FMUL R41, R5, R36 ;  /* 0x0000002405297220 */ /* 0x000fe20000400000 */
[----:B------:R-:W-:Y:S01]  /*0cf0*/  FADD R22, R40, R22 ;  /* 0x0000001628167221 */ /* 0x000fe20000000000 */
[----:B------:R-:W-:Y:S01]  /*0d00*/  FMUL R5, R7, R42 ;  /* 0x0000002a07057220 */ /* 0x000fe20000400000 */
[----:B------:R-:W-:Y:S01]  /*0d10*/  FADD R7, R20, -R8 ;  /* 0x8000000814077221 */ /* 0x000fe20000000000 */
[----:B------:R-:W-:Y:S01]  /*0d20*/  FFMA R4, R4, R15, R31 ;  /* 0x0000000f04047223 */ /* 0x000fe2000000001f */
[----:B------:R-:W-:Y:S01]  /*0d30*/  FADD R9, R21, -R9 ;  /* 0x8000000915097221 */ /* 0x000fe20000000000 */
[----:B------:R-:W-:Y:S01]  /*0d40*/  FADD R10, R22, -R10 ;  /* 0x8000000a160a7221 */ /* 0x000fe20000000000 */
[----:B------:R-:W-:-:S02]  /*0d50*/  FMUL R7, R0, R7 ;  /* 0x0000000700077220 */ /* 0x000fc40000400000 */
[----:B------:R-:W-:Y:S01]  /*0d60*/  FSETP.GTU.AND P2, PT, R4, RZ, PT ;  /* 0x000000ff0400720b */ /* 0x000fe20003f4c000 */
[----:B------:R-:W-:Y:S01]  /*0d70*/  FMUL R2, R2, R9 ;  /* 0x0000000902027220 */ /* 0x000fe20000400000 */
[----:B------:R-:W-:Y:S01]  /*0d80*/  FMUL R9, R3, R10 ;  /* 0x0000000a03097220 */ /* 0x000fe20000400000 */
[----:B------:R-:W-:Y:S01]  /*0d90*/  FFMA R12, R7, R12, R28 ;  /* 0x0000000c070c7223 */ /* 0x000fe2000000001c */
[----:B------:R-:W-:Y:S02]  /*0da0*/  FSEL R7, R4, RZ, P2 ;  /* 0x000000ff04077208 */ /* 0x000fe40001000000 */
[----:B------:R-:W-:Y:S01]  /*0db0*/  FFMA R9, R9, R14, R30 ;  /* 0x0000000e09097223 */ /* 0x000fe2000000001e */
[----:B------:R-:W-:Y:S01]  /*0dc0*/  FFMA R13, R2, R13, R29 ;  /* 0x0000000d020d7223 */ /* 0x000fe2000000001d */
[----:B------:R-:W-:Y:S01]  /*0dd0*/  FSETP.GEU.AND P3, PT, R7, 6, PT ;  /* 0x40c000000700780b */ /* 0x000fe20003f6e000 */
[----:B------:R-:W-:Y:S01]  /*0de0*/  FFMA R26, R5, R26, R34 ;  /* 0x0000001a051a7223 */ /* 0x000fe20000000022 */
[----:B------:R-:W-:Y:S01]  /*0df0*/  FSETP.GTU.AND P2, PT, R12, RZ, PT ;  /* 0x000000ff0c00720b */ /* 0x000fe20003f4c000 */
[----:B------:R-:W1:Y:S01]  /*0e00*/  LDC.64 R2, c[0x0][0x240] ;  /* 0x00009000ff027b82 */ /* 0x000e620000000a00 */
[----:B------:R-:W-:-:S02]  /*0e10*/  FSETP.GTU.AND P5, PT, R9, RZ, PT ;  /* 0x000000ff0900720b */ /* 0x000fc40003fac000 */
[----:B------:R-:W-:Y:S02]  /*0e20*/  FSETP.GTU.AND P6, PT, R13, RZ, PT ;  /* 0x000000ff0d00720b */ /* 0x000fe40003fcc000 */
[----:B------:R-:W-:Y:S02]  /*0e30*/  FSEL R6, R9, RZ, P5 ;  /* 0x000000ff09067208 */ /* 0x000fe40002800000 */
[----:B------:R-:W-:Y:S02]  /*0e40*/  FSEL R5, R13, RZ, P6 ;  /* 0x000000ff0d057208 */ /* 0x000fe40003000000 */
[----:B------:R-:W-:Y:S02]  /*0e50*/  FSETP.NAN.AND P6, PT, R7, R7, PT ;  /* 0x000000070700720b */ /* 0x000fe40003fc8000 */
[----:B------:R-:W-:Y:S02]  /*0e60*/  FSEL R4, R12, RZ, P2 ;  /* 0x000000ff0c047208 */ /* 0x000fe40001000000 */
[----:B------:R-:W-:Y:S01]  /*0e70*/  FSETP.GEU.AND P2, PT, R6, 6, PT ;  /* 0x40c000000600780b */ /* 0x000fe20003f4e000 */
[----:B------:R-:W-:Y:S01]  /*0e80*/  FFMA R24, R41, R24, R32 ;  /* 0x0000001829187223 */ /* 0x000fe20000000020 */
[----:B------:R-:W-:-:S02]  /*0e90*/  @P3 SEL R7, R7, 0x40c00000, P6 ;  /* 0x40c0000007073807 */ /* 0x000fc40003000000 */
[----:B------:R-:W-:Y:S02]  /*0ea0*/  FSETP.GTU.AND P5, PT, R26, RZ, PT ;  /* 0x000000ff1a00720b */ /* 0x000fe40003fac000 */
[----:B------:R-:W-:Y:S02]  /*0eb0*/  FSETP.GTU.AND P6, PT, R25, RZ, PT ;  /* 0x000000ff1900720b */ /* 0x000fe40003fcc000 */
[----:B------:R-:W-:Y:S02]  /*0ec0*/  FSETP.GEU.AND P3, PT, R5, 6, PT ;  /* 0x40c000000500780b */ /* 0x000fe40003f6e000 */
[----:B------:R-:W-:Y:S02]  /*0ed0*/  FSETP.GEU.AND P4, PT, R4, 6, PT ;  /* 0x40c000000400780b */ /* 0x000fe40003f8e000 */
[----:B------:R-:W-:Y:S02]  /*0ee0*/  FSEL R26, R26, RZ, P5 ;  /* 0x000000ff1a1a7208 */ /* 0x000fe40002800000 */
[----:B------:R-:W-:-:S02]  /*0ef0*/  FSEL R25, R25, RZ, P6 ;  /* 0x000000ff19197208 */ /* 0x000fc40003000000 */
[----:B------:R-:W-:Y:S02]  /*0f00*/  FSETP.GTU.AND P5, PT, R24, RZ, PT ;  /* 0x000000ff1800720b */ /* 0x000fe40003fac000 */
[----:B------:R-:W-:Y:S02]  /*0f10*/  FSETP.NAN.AND P6, PT, R6, R6, PT ;  /* 0x000000060600720b */ /* 0x000fe40003fc8000 */
[----:B------:R-:W-:Y:S02]  /*0f20*/  FSEL R24, R24, RZ, P5 ;  /* 0x000000ff18187208 */ /* 0x000fe40002800000 */
[----:B------:R-:W-:Y:S02]  /*0f30*/  @P2 SEL R6, R6, 0x40c00000, P6 ;  /* 0x40c0000006062807 */ /* 0x000fe40003000000 */
[----:B------:R-:W-:Y:S02]  /*0f40*/  FSETP.NAN.AND P5, PT, R5, R5, PT ;  /* 0x000000050500720b */ /* 0x000fe40003fa8000 */
[----:B------:R-:W-:-:S02]  /*0f50*/  FSETP.GEU.AND P2, PT, R27, 6, PT ;  /* 0x40c000001b00780b */ /* 0x000fc40003f4e000 */
[C---:B------:R-:W-:Y:S02]  /*0f60*/  FSETP.NAN.AND P6, PT, R4.reuse, R4, PT ;  /* 0x000000040400720b */ /* 0x040fe40003fc8000 */
[----:B------:R-:W-:Y:S02]  /*0f70*/  @P3 SEL R5, R5, 0x40c00000, P5 ;  /* 0x40c0000005053807 */ /* 0x000fe40002800000 */
[----:B------:R-:W-:Y:S02]  /*0f80*/  @P4 SEL R4, R4, 0x40c00000, P6 ;  /* 0x40c0000004044807 */ /* 0x000fe40003000000 */
[----:B------:R-:W-:Y:S02]  /*0f90*/  FSETP.GEU.AND P3, PT, R26, 6, PT ;  /* 0x40c000001a00780b */ /* 0x000fe40003f6e000 */
[----:B------:R-:W-:Y:S02]  /*0fa0*/  FSETP.GEU.AND P5, PT, R25, 6, PT ;  /* 0x40c000001900780b */ /* 0x000fe40003fae000 */
[----:B------:R-:W-:Y:S01]  /*0fb0*/  FSETP.GEU.AND P4, PT, R24, 6, PT ;  /* 0x40c000001800780b */ /* 0x000fe20003f8e000 */
[----:B-1----:R-:W-:Y:S01]  /*0fc0*/  IMAD.WIDE R48, R49, 0x4, R2 ;  /* 0x0000000431307825 */ /* 0x002fe200078e0202 */
[C---:B------:R-:W-:Y:S01]  /*0fd0*/  FSETP.NAN.AND P6, PT, R27.reuse, R27, PT ;  /* 0x0000001b1b00720b */ /* 0x040fe20003fc8000 */
[----:B------:R0:W-:Y:S03]  /*0fe0*/  @!P1 STG.E.128 desc[UR4][R50.64], R20 ;  /* 0x0000001432009986 */ /* 0x0001e6000c101d04 */
[----:B------:R-:W-:Y:S01]  /*0ff0*/  @P2 SEL R27, R27, 0x40c00000, P6 ;  /* 0x40c000001b1b2807 */ /* 0x000fe20003000000 */
[----:B------:R0:W-:Y:S01]  /*1000*/  @!P1 STG.E.128 desc[UR4][R48.64], R4 ;  /* 0x0000000430009986 */ /* 0x0001e2000c101d04 */
[----:B------:R-:W-:-:S02]  /*1010*/  FSETP.NAN.AND P1, PT, R26, R26, PT ;  /* 0x0000001a1a00720b */ /* 0x000fc40003f28000 */
[C---:B------:R-:W-:Y:S02]  /*1020*/  FSETP.NAN.AND P6, PT, R25.reuse, R25, PT ;  /* 0x000000191900720b */ /* 0x040fe40003fc8000 */
[----:B------:R-:W-:Y:S02]  /*1030*/  FSETP.NAN.AND P2, PT, R24, R24, PT ;  /* 0x000000181800720b */ /* 0x000fe40003f48000 */
[----:B------:R-:W-:Y:S02]  /*1040*/  @P3 SEL R26, R26, 0x40c00000, P1 ;  /* 0x40c000001a1a3807 */ /* 0x000fe40000800000 */
[----:B------:R-:W-:Y:S02]  /*1050*/  @P5 SEL R25, R25, 0x40c00000, P6 ;  /* 0x40c0000019195807 */ /* 0x000fe40003000000 */
[----:B------:R-:W-:Y:S01]  /*1060*/  @P4 SEL R24, R24, 0x40c00000, P2 ;  /* 0x40c0000018184807 */ /* 0x000fe20001000000 */
[----:B0-----:R-:W-:Y:S06]  /*1070*/  @P0 EXIT ;  /* 0x000000000000094d */ /* 0x001fec0003800000 */
[----:B------:R-:W-:Y:S01]  /*1080*/  STG.E.128 desc[UR4][R48.64+0x800], R24 ;  /* 0x0008001830007986 */ /* 0x000fe2000c101d04 */
[----:B------:R-:W-:Y:S05]  /*1090*/  EXIT ;  /* 0x000000000000794d */ /* 0x000fea0003800000 */
.L_x_0:
[----:B------:R-:W-:-:S00]  /*10a0*/  BRA `(.L_x_0) ;  /* 0xfffffffc00fc7947 */ /* 0x000fc0000383ffff */
[----:B------:R-:W-:-:S00]  /*10b0*/  NOP ;  /* 0x0000000000007918 */ /* 0x000fc00000000000 */
        /* <DEDUP_REMOVED lines=12> */
.L_x_1:


//--------------------- .nv.global.init           --------------------------
	.section	.nv.global.init,"aw",@progbits
.nv.global.init:
	.type		_$_str,@object
	.size		_$_str,(_$_str_$_2 - _$_str)
_$_str:
        /*0000*/ 	.byte	0x5f, 0x5f, 0x43, 0x55, 0x44, 0x41, 0x5f, 0x46, 0x54, 0x5a, 0x00
	.type		_$_str_$_2,@object
	.size		_$_str_$_2,(.L_1 - _$_str_$_2)
_$_str_$_2:
        /*000b*/ 	.byte	0x5f, 0x5f, 0x43, 0x55, 0x44, 0x41, 0x5f, 0x50, 0x52, 0x45, 0x43, 0x5f, 0x53, 0x51, 0x52, 0x54
        /*001b*/ 	.byte	0x00
.L_1:


//--------------------- .nv.constant0.triton_poi_fused__native_batch_norm_legit_no_training_convolution_hardtanh_34 --------------------------
	.section	.nv.constant0.triton_poi_fused__native_batch_norm_legit_no_training_convolution_hardtanh_34,"a",@progbits
	.sectionflags	@""
	.align	4
.nv.constant0.triton_poi_fused__native_batch_norm_legit_no_training_convolution_hardtanh_34:
	.zero		588
